//
// Generated by NVIDIA NVVM Compiler
//
// Compiler Build ID: CL-36424714
// Cuda compilation tools, release 13.0, V13.0.88
// Based on NVVM 20.0.0
//

.version 9.0
.target sm_100
.address_size 64

	// .globl	_Z11cont_filteriPfS_PbS0_

.visible .entry _Z11cont_filteriPfS_PbS0_(
	.param .u32 _Z11cont_filteriPfS_PbS0__param_0,
	.param .u64 .ptr .align 1 _Z11cont_filteriPfS_PbS0__param_1,
	.param .u64 .ptr .align 1 _Z11cont_filteriPfS_PbS0__param_2,
	.param .u64 .ptr .align 1 _Z11cont_filteriPfS_PbS0__param_3,
	.param .u64 .ptr .align 1 _Z11cont_filteriPfS_PbS0__param_4
)
{
	.reg .pred 	%p<2>;
	.reg .b16 	%rs<2>;
	.reg .b32 	%r<5>;
	.reg .b32 	%f<17>;
	.reg .b64 	%rd<17>;

	ld.param.u32 	%r3, [_Z11cont_filteriPfS_PbS0__param_0];
	ld.param.u64 	%rd3, [_Z11cont_filteriPfS_PbS0__param_1];
	ld.param.u64 	%rd4, [_Z11cont_filteriPfS_PbS0__param_2];
	ld.param.u64 	%rd1, [_Z11cont_filteriPfS_PbS0__param_3];
	ld.param.u64 	%rd2, [_Z11cont_filteriPfS_PbS0__param_4];
	cvta.to.global.u64 	%rd5, %rd4;
	cvta.to.global.u64 	%rd6, %rd3;
	mov.u32 	%r1, %tid.x;
	add.s32 	%r2, %r3, %r1;
	mul.wide.s32 	%rd7, %r2, 4;
	add.s64 	%rd8, %rd6, %rd7;
	ld.global.f32 	%f1, [%rd8];
	mul.f32 	%f2, %f1, 0f3B69F67E;
	mul.f32 	%f3, %f2, 0f40E00000;
	mul.lo.s32 	%r4, %r2, 7;
	mul.wide.s32 	%rd9, %r4, 4;
	add.s64 	%rd10, %rd5, %rd9;
	ld.global.f32 	%f4, [%rd10+28];
	ld.global.f32 	%f5, [%rd10];
	sub.f32 	%f6, %f4, %f5;
	ld.global.f32 	%f7, [%rd10+32];
	ld.global.f32 	%f8, [%rd10+4];
	sub.f32 	%f9, %f7, %f8;
	mul.f32 	%f10, %f9, %f9;
	fma.rn.f32 	%f11, %f6, %f6, %f10;
	ld.global.f32 	%f12, [%rd10+36];
	ld.global.f32 	%f13, [%rd10+8];
	sub.f32 	%f14, %f12, %f13;
	fma.rn.f32 	%f15, %f14, %f14, %f11;
	sqrt.rn.f32 	%f16, %f15;
	setp.leu.f32 	%p1, %f16, %f3;
	@%p1 bra 	$L__BB0_2;
	cvt.s64.s32 	%rd11, %r2;
	cvta.to.global.u64 	%rd12, %rd1;
	cvta.to.global.u64 	%rd13, %rd2;
	cvt.u64.u32 	%rd14, %r1;
	add.s64 	%rd15, %rd12, %rd14;
	mov.b16 	%rs1, 0;
	st.global.u8 	[%rd15], %rs1;
	st.global.u8 	[%rd15+1], %rs1;
	add.s64 	%rd16, %rd13, %rd11;
	st.global.u8 	[%rd16], %rs1;
	st.global.u8 	[%rd16+1], %rs1;
$L__BB0_2:
	ret;

}


// ===== COMPILED SASS (sm_100) =====

	.target	sm_100

	.elftype	@"ET_EXEC"


//--------------------- .note.nv.tkinfo           --------------------------
	.section	.note.nv.tkinfo,"",@"SHT_NOTE"
	.sectionflags	@"SHF_NOTE_NV_TKINFO"
	.tkinfo
        /*0018*/ 	.word	0x00000002
        /*0030*/ 	.string	""
        /*0030*/ 	.string	"ptxas"
        /*0030*/ 	.string	"Cuda compilation tools, release 13.0, V13.0.88"
        /*0030*/ 	.string	"Build cuda_13.0.r13.0/compiler.36424714_0"
        /*0030*/ 	.string	"-arch sm_100 -m 64 "



//--------------------- .note.nv.cuinfo           --------------------------
	.section	.note.nv.cuinfo,"",@"SHT_NOTE"
	.sectionflags	@"SHF_NOTE_NV_CUINFO"
        /*0018*/ 	.short	0x0002
        /*001a*/ 	.short	0x0064
        /*001c*/ 	.short	0x0082
	.zero		2


//--------------------- .nv.info                  --------------------------
	.section	.nv.info,"",@"SHT_CUDA_INFO"
	.align	4


	//----- nvinfo : EIATTR_REGCOUNT
	.align		4
        /*0000*/ 	.byte	0x04, 0x2f
        /*0002*/ 	.short	(.L_1 - .L_0)
	.align		4
.L_0:
        /*0004*/ 	.word	index@(_Z11cont_filteriPfS_PbS0_)
        /*0008*/ 	.word	0x00000010


	//----- nvinfo : EIATTR_FRAME_SIZE
	.align		4
.L_1:
        /*000c*/ 	.byte	0x04, 0x11
        /*000e*/ 	.short	(.L_3 - .L_2)
	.align		4
.L_2:
        /*0010*/ 	.word	index@($__internal_0_$__cuda_sm20_sqrt_rn_f32_slowpath)
        /*0014*/ 	.word	0x00000000


	//----- nvinfo : EIATTR_FRAME_SIZE
	.align		4
.L_3:
        /*0018*/ 	.byte	0x04, 0x11
        /*001a*/ 	.short	(.L_5 - .L_4)
	.align		4
.L_4:
        /*001c*/ 	.word	index@(_Z11cont_filteriPfS_PbS0_)
        /*0020*/ 	.word	0x00000000


	//----- nvinfo : EIATTR_MIN_STACK_SIZE
	.align		4
.L_5:
        /*0024*/ 	.byte	0x04, 0x12
        /*0026*/ 	.short	(.L_7 - .L_6)
	.align		4
.L_6:
        /*0028*/ 	.word	index@(_Z11cont_filteriPfS_PbS0_)
        /*002c*/ 	.word	0x00000000
.L_7:


//--------------------- .nv.compat                --------------------------
	.section	.nv.compat,"",@"SHT_CUDA_COMPAT_INFO"
	.align	4
        /*0000*/ 	.byte	0x02, 0x09, 0x00, 0x00, 0x02, 0x02, 0x01, 0x00, 0x02, 0x05, 0x05, 0x00, 0x03, 0x07, 0x01, 0x01
        /*0010*/ 	.byte	0x02, 0x03, 0x00, 0x00, 0x02, 0x06, 0x01, 0x00, 0x04, 0x0b, 0x08, 0x00, 0x01, 0x00, 0x00, 0x00
        /*0020*/ 	.byte	0x00, 0x00, 0x00, 0x00


//--------------------- .nv.info._Z11cont_filteriPfS_PbS0_ --------------------------
	.section	.nv.info._Z11cont_filteriPfS_PbS0_,"",@"SHT_CUDA_INFO"
	.sectionflags	@""
	.align	4


	//----- nvinfo : EIATTR_CUDA_API_VERSION
	.align		4
        /*0000*/ 	.byte	0x04, 0x37
        /*0002*/ 	.short	(.L_9 - .L_8)
.L_8:
        /*0004*/ 	.word	0x00000082


	//----- nvinfo : EIATTR_KPARAM_INFO
	.align		4
.L_9:
        /*0008*/ 	.byte	0x04, 0x17
        /*000a*/ 	.short	(.L_11 - .L_10)
.L_10:
        /*000c*/ 	.word	0x00000000
        /*0010*/ 	.short	0x0004
        /*0012*/ 	.short	0x0020
        /*0014*/ 	.byte	0x00, 0xf5, 0x21, 0x00


	//----- nvinfo : EIATTR_KPARAM_INFO
	.align		4
.L_11:
        /*0018*/ 	.byte	0x04, 0x17
        /*001a*/ 	.short	(.L_13 - .L_12)
.L_12:
        /*001c*/ 	.word	0x00000000
        /*0020*/ 	.short	0x0003
        /*0022*/ 	.short	0x0018
        /*0024*/ 	.byte	0x00, 0xf5, 0x21, 0x00


	//----- nvinfo : EIATTR_KPARAM_INFO
	.align		4
.L_13:
        /*0028*/ 	.byte	0x04, 0x17
        /*002a*/ 	.short	(.L_15 - .L_14)
.L_14:
        /*002c*/ 	.word	0x00000000
        /*0030*/ 	.short	0x0002
        /*0032*/ 	.short	0x0010
        /*0034*/ 	.byte	0x00, 0xf5, 0x21, 0x00


	//----- nvinfo : EIATTR_KPARAM_INFO
	.align		4
.L_15:
        /*0038*/ 	.byte	0x04, 0x17
        /*003a*/ 	.short	(.L_17 - .L_16)
.L_16:
        /*003c*/ 	.word	0x00000000
        /*0040*/ 	.short	0x0001
        /*0042*/ 	.short	0x0008
        /*0044*/ 	.byte	0x00, 0xf5, 0x21, 0x00


	//----- nvinfo : EIATTR_KPARAM_INFO
	.align		4
.L_17:
        /*0048*/ 	.byte	0x04, 0x17
        /*004a*/ 	.short	(.L_19 - .L_18)
.L_18:
        /*004c*/ 	.word	0x00000000
        /*0050*/ 	.short	0x0000
        /*0052*/ 	.short	0x0000
        /*0054*/ 	.byte	0x00, 0xf0, 0x11, 0x00


	//----- nvinfo : EIATTR_SPARSE_MMA_MASK
	.align		4
.L_19:
        /*0058*/ 	.byte	0x03, 0x50
        /*005a*/ 	.short	0x0000


	//----- nvinfo : EIATTR_MAXREG_COUNT
	.align		4
        /*005c*/ 	.byte	0x03, 0x1b
        /*005e*/ 	.short	0x00ff


	//----- nvinfo : EIATTR_MERCURY_ISA_VERSION
	.align		4
        /*0060*/ 	.byte	0x03, 0x5f
        /*0062*/ 	.short	0x0101


	//----- nvinfo : EIATTR_VRC_CTA_INIT_COUNT
	.align		4
        /*0064*/ 	.byte	0x02, 0x4a
	.zero		1
	.zero		1


	//----- nvinfo : EIATTR_EXIT_INSTR_OFFSETS
	.align		4
        /*0068*/ 	.byte	0x04, 0x1c
        /*006a*/ 	.short	(.L_21 - .L_20)


	//   ....[0]....
.L_20:
        /*006c*/ 	.word	0x00000280


	//   ....[1]....
        /*0070*/ 	.word	0x00000330


	//----- nvinfo : EIATTR_CRS_STACK_SIZE
	.align		4
.L_21:
        /*0074*/ 	.byte	0x04, 0x1e
        /*0076*/ 	.short	(.L_23 - .L_22)
.L_22:
        /*0078*/ 	.word	0x00000000


	//----- nvinfo : EIATTR_CBANK_PARAM_SIZE
	.align		4
.L_23:
        /*007c*/ 	.byte	0x03, 0x19
        /*007e*/ 	.short	0x0028


	//----- nvinfo : EIATTR_PARAM_CBANK
	.align		4
        /*0080*/ 	.byte	0x04, 0x0a
        /*0082*/ 	.short	(.L_25 - .L_24)
	.align		4
.L_24:
        /*0084*/ 	.word	index@(.nv.constant0._Z11cont_filteriPfS_PbS0_)
        /*0088*/ 	.short	0x0380
        /*008a*/ 	.short	0x0028


	//----- nvinfo : EIATTR_SW_WAR
	.align		4
.L_25:
        /*008c*/ 	.byte	0x04, 0x36
        /*008e*/ 	.short	(.L_27 - .L_26)
.L_26:
        /*0090*/ 	.word	0x00000008
.L_27:


//--------------------- .nv.callgraph             --------------------------
	.section	.nv.callgraph,"",@"SHT_CUDA_CALLGRAPH"
	.align	4
	.sectionentsize	8
	.align		4
        /*0000*/ 	.word	0x00000000
	.align		4
        /*0004*/ 	.word	0xffffffff
	.align		4
        /*0008*/ 	.word	0x00000000
	.align		4
        /*000c*/ 	.word	0xfffffffe
	.align		4
        /*0010*/ 	.word	0x00000000
	.align		4
        /*0014*/ 	.word	0xfffffffd
	.align		4
        /*0018*/ 	.word	0x00000000
	.align		4
        /*001c*/ 	.word	0xfffffffc


//--------------------- .text._Z11cont_filteriPfS_PbS0_ --------------------------
	.section	.text._Z11cont_filteriPfS_PbS0_,"ax",@progbits
	.align	128
        .global         _Z11cont_filteriPfS_PbS0_
        .type           _Z11cont_filteriPfS_PbS0_,@function
        .size           _Z11cont_filteriPfS_PbS0_,(.L_x_5 - _Z11cont_filteriPfS_PbS0_)
        .other          _Z11cont_filteriPfS_PbS0_,@"STO_CUDA_ENTRY STV_DEFAULT"
_Z11cont_filteriPfS_PbS0_:
.text._Z11cont_filteriPfS_PbS0_:
[----:B------:R-:W-:Y:S01]  /*0000*/  LDC R1, c[0x0][0x37c] ;  /* 0x0000df00ff017b82 */ /* 0x000fe20000000800 */
[----:B------:R-:W0:Y:S01]  /*0010*/  S2R R3, SR_TID.X ;  /* 0x0000000000037919 */ /* 0x000e220000002100 */
[----:B------:R-:W0:Y:S06]  /*0020*/  LDCU UR6, c[0x0][0x380] ;  /* 0x00007000ff0677ac */ /* 0x000e2c0008000800 */
[----:B------:R-:W1:Y:S01]  /*0030*/  LDC.64 R6, c[0x0][0x390] ;  /* 0x0000e400ff067b82 */ /* 0x000e620000000a00 */
[----:B------:R-:W2:Y:S01]  /*0040*/  LDCU.64 UR4, c[0x0][0x358] ;  /* 0x00006b00ff0477ac */ /* 0x000ea20008000a00 */
[----:B0-----:R-:W-:-:S04]  /*0050*/  IADD3 R2, PT, PT, R3, UR6, RZ ;  /* 0x0000000603027c10 */ /* 0x001fc8000fffe0ff */
[----:B------:R-:W-:-:S05]  /*0060*/  LEA R5, R2, -R2, 0x3 ;  /* 0x8000000202057211 */ /* 0x000fca00078e18ff */
[----:B-1----:R-:W-:Y:S02]  /*0070*/  IMAD.WIDE R6, R5, 0x4, R6 ;  /* 0x0000000405067825 */ /* 0x002fe400078e0206 */
[----:B------:R-:W0:Y:S03]  /*0080*/  LDC.64 R4, c[0x0][0x388] ;  /* 0x0000e200ff047b82 */ /* 0x000e260000000a00 */
[----:B--2---:R-:W2:Y:S04]  /*0090*/  LDG.E R8, desc[UR4][R6.64+0x20] ;  /* 0x0000200406087981 */ /* 0x004ea8000c1e1900 */
[----:B------:R-:W2:Y:S04]  /*00a0*/  LDG.E R11, desc[UR4][R6.64+0x4] ;  /* 0x00000404060b7981 */ /* 0x000ea8000c1e1900 */
[----:B------:R-:W3:Y:S04]  /*00b0*/  LDG.E R0, desc[UR4][R6.64+0x1c] ;  /* 0x00001c0406007981 */ /* 0x000ee8000c1e1900 */
[----:B------:R-:W3:Y:S04]  /*00c0*/  LDG.E R9, desc[UR4][R6.64] ;  /* 0x0000000406097981 */ /* 0x000ee8000c1e1900 */
[----:B------:R-:W4:Y:S04]  /*00d0*/  LDG.E R10, desc[UR4][R6.64+0x24] ;  /* 0x00002404060a7981 */ /* 0x000f28000c1e1900 */
[----:B------:R-:W4:Y:S01]  /*00e0*/  LDG.E R13, desc[UR4][R6.64+0x8] ;  /* 0x00000804060d7981 */ /* 0x000f22000c1e1900 */
[----:B0-----:R-:W-:-:S06]  /*00f0*/  IMAD.WIDE R4, R2, 0x4, R4 ;  /* 0x0000000402047825 */ /* 0x001fcc00078e0204 */
[----:B------:R-:W5:Y:S01]  /*0100*/  LDG.E R4, desc[UR4][R4.64] ;  /* 0x0000000404047981 */ /* 0x000f62000c1e1900 */
[----:B------:R-:W-:Y:S01]  /*0110*/  BSSY.RECONVERGENT B0, `(.L_x_0) ;  /* 0x0000015000007945 */ /* 0x000fe20003800200 */
[----:B--2---:R-:W-:Y:S01]  /*0120*/  FADD R8, R8, -R11 ;  /* 0x8000000b08087221 */ /* 0x004fe20000000000 */
[----:B---3--:R-:W-:-:S03]  /*0130*/  FADD R0, R0, -R9 ;  /* 0x8000000900007221 */ /* 0x008fc60000000000 */
[----:B------:R-:W-:-:S04]  /*0140*/  FMUL R9, R8, R8 ;  /* 0x0000000808097220 */ /* 0x000fc80000400000 */
[----:B------:R-:W-:Y:S01]  /*0150*/  FFMA R9, R0, R0, R9 ;  /* 0x0000000000097223 */ /* 0x000fe20000000009 */
[----:B----4-:R-:W-:-:S04]  /*0160*/  FADD R10, R10, -R13 ;  /* 0x8000000d0a0a7221 */ /* 0x010fc80000000000 */
[----:B------:R-:W-:-:S04]  /*0170*/  FFMA R9, R10, R10, R9 ;  /* 0x0000000a0a097223 */ /* 0x000fc80000000009 */
[----:B------:R0:W1:Y:S01]  /*0180*/  MUFU.RSQ R8, R9 ;  /* 0x0000000900087308 */ /* 0x0000620000001400 */
[----:B------:R-:W-:-:S04]  /*0190*/  IADD3 R0, PT, PT, R9, -0xd000000, RZ ;  /* 0xf300000009007810 */ /* 0x000fc80007ffe0ff */
[----:B------:R-:W-:Y:S01]  /*01a0*/  ISETP.GT.U32.AND P0, PT, R0, 0x727fffff, PT ;  /* 0x727fffff0000780c */ /* 0x000fe20003f04070 */
[----:B-----5:R-:W-:-:S04]  /*01b0*/  FMUL R0, R4, 0.0035699899308383464813 ;  /* 0x3b69f67e04007820 */ /* 0x020fc80000400000 */
[----:B------:R-:W-:-:S08]  /*01c0*/  FMUL R6, R0, 7 ;  /* 0x40e0000000067820 */ /* 0x000fd00000400000 */
[----:B01----:R-:W-:Y:S05]  /*01d0*/  @!P0 BRA `(.L_x_1) ;  /* 0x0000000000108947 */ /* 0x003fea0003800000 */
[----:B------:R-:W-:-:S07]  /*01e0*/  MOV R10, 0x200 ;  /* 0x00000200000a7802 */ /* 0x000fce0000000f00 */
[----:B------:R-:W-:Y:S05]  /*01f0*/  CALL.REL.NOINC `($__internal_0_$__cuda_sm20_sqrt_rn_f32_slowpath) ;  /* 0x0000000000507944 */ /* 0x000fea0003c00000 */
[----:B------:R-:W-:Y:S01]  /*0200*/  MOV R5, R9 ;  /* 0x0000000900057202 */ /* 0x000fe20000000f00 */
[----:B------:R-:W-:Y:S06]  /*0210*/  BRA `(.L_x_2) ;  /* 0x0000000000107947 */ /* 0x000fec0003800000 */
.L_x_1:
[----:B------:R-:W-:Y:S01]  /*0220*/  FMUL.FTZ R0, R9, R8 ;  /* 0x0000000809007220 */ /* 0x000fe20000410000 */
[----:B------:R-:W-:-:S03]  /*0230*/  FMUL.FTZ R8, R8, 0.5 ;  /* 0x3f00000008087820 */ /* 0x000fc60000410000 */
[----:B------:R-:W-:-:S04]  /*0240*/  FFMA R5, -R0, R0, R9 ;  /* 0x0000000000057223 */ /* 0x000fc80000000109 */
[----:B------:R-:W-:-:S07]  /*0250*/  FFMA R5, R5, R8, R0 ;  /* 0x0000000805057223 */ /* 0x000fce0000000000 */
.L_x_2:
[----:B------:R-:W-:Y:S05]  /*0260*/  BSYNC.RECONVERGENT B0 ;  /* 0x0000000000007941 */ /* 0x000fea0003800200 */
.L_x_0:
[----:B------:R-:W-:-:S13]  /*0270*/  FSETP.GT.AND P0, PT, R5, R6, PT ;  /* 0x000000060500720b */ /* 0x000fda0003f04000 */
[----:B------:R-:W-:Y:S05]  /*0280*/  @!P0 EXIT ;  /* 0x000000000000894d */ /* 0x000fea0003800000 */
[----:B------:R-:W0:Y:S01]  /*0290*/  LDCU.64 UR6, c[0x0][0x398] ;  /* 0x00007300ff0677ac */ /* 0x000e220008000a00 */
[----:B------:R-:W1:Y:S01]  /*02a0*/  LDCU.64 UR8, c[0x0][0x3a0] ;  /* 0x00007400ff0877ac */ /* 0x000e620008000a00 */
[----:B0-----:R-:W-:Y:S02]  /*02b0*/  IADD3 R4, P0, PT, R3, UR6, RZ ;  /* 0x0000000603047c10 */ /* 0x001fe4000ff1e0ff */
[C---:B-1----:R-:W-:Y:S02]  /*02c0*/  IADD3 R6, P1, PT, R2.reuse, UR8, RZ ;  /* 0x0000000802067c10 */ /* 0x042fe4000ff3e0ff */
[----:B------:R-:W-:Y:S02]  /*02d0*/  IADD3.X R5, PT, PT, RZ, UR7, RZ, P0, !PT ;  /* 0x00000007ff057c10 */ /* 0x000fe400087fe4ff */
[----:B------:R-:W-:-:S03]  /*02e0*/  LEA.HI.X.SX32 R7, R2, UR9, 0x1, P1 ;  /* 0x0000000902077c11 */ /* 0x000fc600088f0eff */
[----:B------:R-:W-:Y:S04]  /*02f0*/  STG.E.U8 desc[UR4][R4.64], RZ ;  /* 0x000000ff04007986 */ /* 0x000fe8000c101104 */
[----:B------:R-:W-:Y:S04]  /*0300*/  STG.E.U8 desc[UR4][R4.64+0x1], RZ ;  /* 0x000001ff04007986 */ /* 0x000fe8000c101104 */
[----:B------:R-:W-:Y:S04]  /*0310*/  STG.E.U8 desc[UR4][R6.64], RZ ;  /* 0x000000ff06007986 */ /* 0x000fe8000c101104 */
[----:B------:R-:W-:Y:S01]  /*0320*/  STG.E.U8 desc[UR4][R6.64+0x1], RZ ;  /* 0x000001ff06007986 */ /* 0x000fe2000c101104 */
[----:B------:R-:W-:Y:S05]  /*0330*/  EXIT ;  /* 0x000000000000794d */ /* 0x000fea0003800000 */
        .weak           $__internal_0_$__cuda_sm20_sqrt_rn_f32_slowpath
        .type           $__internal_0_$__cuda_sm20_sqrt_rn_f32_slowpath,@function
        .size           $__internal_0_$__cuda_sm20_sqrt_rn_f32_slowpath,(.L_x_5 - $__internal_0_$__cuda_sm20_sqrt_rn_f32_slowpath)
$__internal_0_$__cuda_sm20_sqrt_rn_f32_slowpath:
[----:B------:R-:W-:-:S13]  /*0340*/  LOP3.LUT P0, RZ, R9, 0x7fffffff, RZ, 0xc0, !PT ;  /* 0x7fffffff09ff7812 */ /* 0x000fda000780c0ff */
[----:B------:R-:W-:Y:S05]  /*0350*/  @!P0 BRA `(.L_x_3) ;  /* 0x0000000000448947 */ /* 0x000fea0003800000 */
[----:B------:R-:W-:Y:S02]  /*0360*/  FSETP.GEU.FTZ.AND P0, PT, R9, RZ, PT ;  /* 0x000000ff0900720b */ /* 0x000fe40003f1e000 */
[----:B------:R-:W-:-:S11]  /*0370*/  MOV R0, R9 ;  /* 0x0000000900007202 */ /* 0x000fd60000000f00 */
[----:B------:R-:W-:Y:S01]  /*0380*/  @!P0 MOV R9, 0x7fffffff ;  /* 0x7fffffff00098802 */ /* 0x000fe20000000f00 */
[----:B------:R-:W-:Y:S06]  /*0390*/  @!P0 BRA `(.L_x_3) ;  /* 0x0000000000348947 */ /* 0x000fec0003800000 */
[----:B------:R-:W-:-:S13]  /*03a0*/  FSETP.GTU.FTZ.AND P0, PT, |R0|, +INF , PT ;  /* 0x7f8000000000780b */ /* 0x000fda0003f1c200 */
[----:B------:R-:W-:Y:S01]  /*03b0*/  @P0 FADD.FTZ R9, R0, 1 ;  /* 0x3f80000000090421 */ /* 0x000fe20000010000 */
[----:B------:R-:W-:Y:S06]  /*03c0*/  @P0 BRA `(.L_x_3) ;  /* 0x0000000000280947 */ /* 0x000fec0003800000 */
[----:B------:R-:W-:-:S13]  /*03d0*/  FSETP.NEU.FTZ.AND P0, PT, |R0|, +INF , PT ;  /* 0x7f8000000000780b */ /* 0x000fda0003f1d200 */
[----:B------:R-:W-:Y:S01]  /*03e0*/  @P0 FFMA R4, R0, 1.84467440737095516160e+19, RZ ;  /* 0x5f80000000040823 */ /* 0x000fe200000000ff */
[----:B------:R-:W-:-:S03]  /*03f0*/  @!P0 MOV R9, R0 ;  /* 0x0000000000098202 */ /* 0x000fc60000000f00 */
[----:B------:R-:W0:Y:S02]  /*0400*/  @P0 MUFU.RSQ R5, R4 ;  /* 0x0000000400050308 */ /* 0x000e240000001400 */
[----:B0-----:R-:W-:Y:S01]  /*0410*/  @P0 FMUL.FTZ R7, R4, R5 ;  /* 0x0000000504070220 */ /* 0x001fe20000410000 */
[----:B------:R-:W-:-:S03]  /*0420*/  @P0 FMUL.FTZ R5, R5, 0.5 ;  /* 0x3f00000005050820 */ /* 0x000fc60000410000 */
[----:B------:R-:W-:-:S04]  /*0430*/  @P0 FADD.FTZ R8, -R7, -RZ ;  /* 0x800000ff07080221 */ /* 0x000fc80000010100 */
[----:B------:R-:W-:-:S04]  /*0440*/  @P0 FFMA R8, R7, R8, R4 ;  /* 0x0000000807080223 */ /* 0x000fc80000000004 */
[----:B------:R-:W-:-:S04]  /*0450*/  @P0 FFMA R5, R8, R5, R7 ;  /* 0x0000000508050223 */ /* 0x000fc80000000007 */
[----:B------:R-:W-:-:S07]  /*0460*/  @P0 FMUL.FTZ R9, R5, 2.3283064365386962891e-10 ;  /* 0x2f80000005090820 */ /* 0x000fce0000410000 */
.L_x_3:
[----:B------:R-:W-:Y:S01]  /*0470*/  HFMA2 R5, -RZ, RZ, 0, 0 ;  /* 0x00000000ff057431 */ /* 0x000fe200000001ff */
[----:B------:R-:W-:-:S04]  /*0480*/  MOV R4, R10 ;  /* 0x0000000a00047202 */ /* 0x000fc80000000f00 */
[----:B------:R-:W-:Y:S05]  /*0490*/  RET.REL.NODEC R4 `(_Z11cont_filteriPfS_PbS0_) ;  /* 0xfffffff804d87950 */ /* 0x000fea0003c3ffff */
.L_x_4:
[----:B------:R-:W-:-:S00]  /*04a0*/  BRA `(.L_x_4) ;  /* 0xfffffffc00fc7947 */ /* 0x000fc0000383ffff */
[----:B------:R-:W-:-:S00]  /*04b0*/  NOP ;  /* 0x0000000000007918 */ /* 0x000fc00000000000 */
        /* <DEDUP_REMOVED lines=12> */
.L_x_5:


//--------------------- .nv.shared.reserved.0     --------------------------
	.section	.nv.shared.reserved.0,"aw",@nobits
	.weak		__nv_reservedSMEM_offset_0_alias
	.size		__nv_reservedSMEM_offset_0_alias, 0, 64
	.other		__nv_reservedSMEM_offset_0_alias,@"STO_CUDA_RESERVED_SHARED STV_DEFAULT"
__nv_reservedSMEM_offset_0_alias:
	.zero		0
	.zero		64


//--------------------- .nv.constant0._Z11cont_filteriPfS_PbS0_ --------------------------
	.section	.nv.constant0._Z11cont_filteriPfS_PbS0_,"a",@progbits
	.sectionflags	@""
	.align	4
.nv.constant0._Z11cont_filteriPfS_PbS0_:
	.zero		936


//--------------------- SYMBOLS --------------------------

	.type		.nv.reservedSmem.offset0,@object
	.size		.nv.reservedSmem.offset0,0x4
